//
// Generated by NVIDIA NVVM Compiler
//
// Compiler Build ID: CL-36424714
// Cuda compilation tools, release 13.0, V13.0.88
// Based on NVVM 20.0.0
//

.version 9.0
.target sm_100
.address_size 64

	// .globl	_Z10helloWorldv
.extern .func  (.param .b32 func_retval0) vprintf
(
	.param .b64 vprintf_param_0,
	.param .b64 vprintf_param_1
)
;
.global .align 1 .b8 $str[39] = {72, 101, 108, 108, 111, 32, 87, 111, 114, 108, 100, 32, 102, 114, 111, 109, 32, 40, 98, 108, 111, 99, 107, 61, 37, 100, 44, 116, 104, 114, 101, 97, 100, 61, 37, 100, 41, 10};

.visible .entry _Z10helloWorldv()
{
	.local .align 8 .b8 	__local_depot0[8];
	.reg .b64 	%SP;
	.reg .b64 	%SPL;
	.reg .b32 	%r<5>;
	.reg .b64 	%rd<5>;

	mov.u64 	%SPL, __local_depot0;
	cvta.local.u64 	%SP, %SPL;
	add.u64 	%rd1, %SP, 0;
	add.u64 	%rd2, %SPL, 0;
	mov.u32 	%r1, %ctaid.x;
	mov.u32 	%r2, %tid.x;
	st.local.v2.u32 	[%rd2], {%r1, %r2};
	mov.u64 	%rd3, $str;
	cvta.global.u64 	%rd4, %rd3;
	{ // callseq 0, 0
	.param .b64 param0;
	st.param.b64 	[param0], %rd4;
	.param .b64 param1;
	st.param.b64 	[param1], %rd1;
	.param .b32 retval0;
	call.uni (retval0), 
	vprintf, 
	(
	param0, 
	param1
	);
	ld.param.b32 	%r3, [retval0];
	} // callseq 0
	ret;

}


// ===== COMPILED SASS (sm_100) =====

	.target	sm_100

	.elftype	@"ET_EXEC"


//--------------------- .note.nv.tkinfo           --------------------------
	.section	.note.nv.tkinfo,"",@"SHT_NOTE"
	.sectionflags	@"SHF_NOTE_NV_TKINFO"
	.tkinfo
        /*0018*/ 	.word	0x00000002
        /*0030*/ 	.string	""
        /*0030*/ 	.string	"ptxas"
        /*0030*/ 	.string	"Cuda compilation tools, release 13.0, V13.0.88"
        /*0030*/ 	.string	"Build cuda_13.0.r13.0/compiler.36424714_0"
        /*0030*/ 	.string	"-arch sm_100 -m 64 "



//--------------------- .note.nv.cuinfo           --------------------------
	.section	.note.nv.cuinfo,"",@"SHT_NOTE"
	.sectionflags	@"SHF_NOTE_NV_CUINFO"
        /*0018*/ 	.short	0x0002
        /*001a*/ 	.short	0x0064
        /*001c*/ 	.short	0x0082
	.zero		2


//--------------------- .nv.info                  --------------------------
	.section	.nv.info,"",@"SHT_CUDA_INFO"
	.align	4


	//----- nvinfo : EIATTR_REGCOUNT
	.align		4
        /*0000*/ 	.byte	0x04, 0x2f
        /*0002*/ 	.short	(.L_2 - .L_1)
	.align		4
.L_1:
        /*0004*/ 	.word	index@(_Z10helloWorldv)
        /*0008*/ 	.word	0x00000018


	//----- nvinfo : EIATTR_FRAME_SIZE
	.align		4
.L_2:
        /*000c*/ 	.byte	0x04, 0x11
        /*000e*/ 	.short	(.L_4 - .L_3)
	.align		4
.L_3:
        /*0010*/ 	.word	index@(_Z10helloWorldv)
        /*0014*/ 	.word	0x00000008


	//----- nvinfo : EIATTR_MIN_STACK_SIZE
	.align		4
.L_4:
        /*0018*/ 	.byte	0x04, 0x12
        /*001a*/ 	.short	(.L_6 - .L_5)
	.align		4
.L_5:
        /*001c*/ 	.word	index@(_Z10helloWorldv)
        /*0020*/ 	.word	0x00000008
.L_6:


//--------------------- .nv.compat                --------------------------
	.section	.nv.compat,"",@"SHT_CUDA_COMPAT_INFO"
	.align	4
        /*0000*/ 	.byte	0x02, 0x09, 0x00, 0x00, 0x02, 0x02, 0x01, 0x00, 0x02, 0x05, 0x05, 0x00, 0x03, 0x07, 0x01, 0x01
        /*0010*/ 	.byte	0x02, 0x03, 0x00, 0x00, 0x02, 0x06, 0x01, 0x00, 0x04, 0x0b, 0x08, 0x00, 0x09, 0x00, 0x00, 0x00
        /*0020*/ 	.byte	0x00, 0x00, 0x00, 0x00


//--------------------- .nv.info._Z10helloWorldv  --------------------------
	.section	.nv.info._Z10helloWorldv,"",@"SHT_CUDA_INFO"
	.sectionflags	@""
	.align	4


	//----- nvinfo : EIATTR_CUDA_API_VERSION
	.align		4
        /*0000*/ 	.byte	0x04, 0x37
        /*0002*/ 	.short	(.L_8 - .L_7)
.L_7:
        /*0004*/ 	.word	0x00000082


	//----- nvinfo : EIATTR_SPARSE_MMA_MASK
	.align		4
.L_8:
        /*0008*/ 	.byte	0x03, 0x50
        /*000a*/ 	.short	0x0000


	//----- nvinfo : EIATTR_MAXREG_COUNT
	.align		4
        /*000c*/ 	.byte	0x03, 0x1b
        /*000e*/ 	.short	0x00ff


	//----- nvinfo : EIATTR_EXTERNS
	.align		4
        /*0010*/ 	.byte	0x04, 0x0f
        /*0012*/ 	.short	(.L_10 - .L_9)


	//   ....[0]....
	.align		4
.L_9:
        /*0014*/ 	.word	index@(vprintf)


	//----- nvinfo : EIATTR_MERCURY_ISA_VERSION
	.align		4
.L_10:
        /*0018*/ 	.byte	0x03, 0x5f
        /*001a*/ 	.short	0x0101


	//----- nvinfo : EIATTR_VRC_CTA_INIT_COUNT
	.align		4
        /*001c*/ 	.byte	0x02, 0x4a
	.zero		1
	.zero		1


	//----- nvinfo : EIATTR_SYSCALL_OFFSETS
	.align		4
        /*0020*/ 	.byte	0x04, 0x46
        /*0022*/ 	.short	(.L_12 - .L_11)


	//   ....[0]....
.L_11:
        /*0024*/ 	.word	0x000000f0


	//----- nvinfo : EIATTR_EXIT_INSTR_OFFSETS
	.align		4
.L_12:
        /*0028*/ 	.byte	0x04, 0x1c
        /*002a*/ 	.short	(.L_14 - .L_13)


	//   ....[0]....
.L_13:
        /*002c*/ 	.word	0x00000100


	//----- nvinfo : EIATTR_SW_WAR
	.align		4
.L_14:
        /*0030*/ 	.byte	0x04, 0x36
        /*0032*/ 	.short	(.L_16 - .L_15)
.L_15:
        /*0034*/ 	.word	0x00000008
.L_16:


//--------------------- .nv.callgraph             --------------------------
	.section	.nv.callgraph,"",@"SHT_CUDA_CALLGRAPH"
	.align	4
	.sectionentsize	8
	.align		4
        /*0000*/ 	.word	0x00000000
	.align		4
        /*0004*/ 	.word	0xffffffff
	.align		4
        /*0008*/ 	.word	index@(_Z10helloWorldv)
	.align		4
        /*000c*/ 	.word	index@(vprintf)
	.align		4
        /*0010*/ 	.word	0x00000000
	.align		4
        /*0014*/ 	.word	0xfffffffe
	.align		4
        /*0018*/ 	.word	0x00000000
	.align		4
        /*001c*/ 	.word	0xfffffffd
	.align		4
        /*0020*/ 	.word	0x00000000
	.align		4
        /*0024*/ 	.word	0xfffffffc


//--------------------- .nv.constant4             --------------------------
	.section	.nv.constant4,"a",@progbits
	.align	8
	.align		8
.nv.constant4:
        /*0000*/ 	.dword	vprintf
	.align		8
        /*0008*/ 	.dword	$str


//--------------------- .text._Z10helloWorldv     --------------------------
	.section	.text._Z10helloWorldv,"ax",@progbits
	.align	128
        .global         _Z10helloWorldv
        .type           _Z10helloWorldv,@function
        .size           _Z10helloWorldv,(.L_x_2 - _Z10helloWorldv)
        .other          _Z10helloWorldv,@"STO_CUDA_ENTRY STV_DEFAULT"
_Z10helloWorldv:
.text._Z10helloWorldv:
[----:B------:R-:W0:Y:S01]  /*0000*/  LDC R1, c[0x0][0x37c] ;  /* 0x0000df00ff017b82 */ /* 0x000e220000000800 */
[----:B------:R-:W1:Y:S01]  /*0010*/  S2R R8, SR_CTAID.X ;  /* 0x0000000000087919 */ /* 0x000e620000002500 */
[----:B0-----:R-:W-:Y:S01]  /*0020*/  VIADD R1, R1, 0xfffffff8 ;  /* 0xfffffff801017836 */ /* 0x001fe20000000000 */
[----:B------:R-:W-:Y:S01]  /*0030*/  MOV R0, 0x0 ;  /* 0x0000000000007802 */ /* 0x000fe20000000f00 */
[----:B------:R-:W0:Y:S01]  /*0040*/  LDCU UR4, c[0x0][0x2f8] ;  /* 0x00005f00ff0477ac */ /* 0x000e220008000800 */
[----:B------:R-:W1:Y:S03]  /*0050*/  S2R R9, SR_TID.X ;  /* 0x0000000000097919 */ /* 0x000e660000002100 */
[----:B------:R2:W3:Y:S01]  /*0060*/  LDC.64 R2, c[0x4][R0] ;  /* 0x0100000000027b82 */ /* 0x0004e20000000a00 */
[----:B------:R-:W4:Y:S01]  /*0070*/  LDCU.64 UR6, c[0x4][0x8] ;  /* 0x01000100ff0677ac */ /* 0x000f220008000a00 */
[----:B------:R-:W5:Y:S01]  /*0080*/  LDCU UR5, c[0x0][0x2fc] ;  /* 0x00005f80ff0577ac */ /* 0x000f620008000800 */
[----:B0-----:R-:W-:Y:S01]  /*0090*/  IADD3 R6, P0, PT, R1, UR4, RZ ;  /* 0x0000000401067c10 */ /* 0x001fe2000ff1e0ff */
[----:B----4-:R-:W-:Y:S01]  /*00a0*/  IMAD.U32 R4, RZ, RZ, UR6 ;  /* 0x00000006ff047e24 */ /* 0x010fe2000f8e00ff */
[----:B------:R-:W-:-:S03]  /*00b0*/  MOV R5, UR7 ;  /* 0x0000000700057c02 */ /* 0x000fc60008000f00 */
[----:B-----5:R-:W-:Y:S01]  /*00c0*/  IMAD.X R7, RZ, RZ, UR5, P0 ;  /* 0x00000005ff077e24 */ /* 0x020fe200080e06ff */
[----:B-1----:R2:W-:Y:S07]  /*00d0*/  STL.64 [R1], R8 ;  /* 0x0000000801007387 */ /* 0x0025ee0000100a00 */
[----:B------:R-:W-:-:S07]  /*00e0*/  LEPC R20, `(.L_x_0) ;  /* 0x000000001014794e */ /* 0x000fce0000000000 */
[----:B--23--:R-:W-:Y:S05]  /*00f0*/  CALL.ABS.NOINC R2 ;  /* 0x0000000002007343 */ /* 0x00cfea0003c00000 */
.L_x_0:
[----:B------:R-:W-:Y:S05]  /*0100*/  EXIT ;  /* 0x000000000000794d */ /* 0x000fea0003800000 */
.L_x_1:
[----:B------:R-:W-:-:S00]  /*0110*/  BRA `(.L_x_1) ;  /* 0xfffffffc00fc7947 */ /* 0x000fc0000383ffff */
[----:B------:R-:W-:-:S00]  /*0120*/  NOP ;  /* 0x0000000000007918 */ /* 0x000fc00000000000 */
        /* <DEDUP_REMOVED lines=13> */
.L_x_2:


//--------------------- .nv.global.init           --------------------------
	.section	.nv.global.init,"aw",@progbits
.nv.global.init:
	.type		$str,@object
	.size		$str,(.L_0 - $str)
$str:
        /*0000*/ 	.byte	0x48, 0x65, 0x6c, 0x6c, 0x6f, 0x20, 0x57, 0x6f, 0x72, 0x6c, 0x64, 0x20, 0x66, 0x72, 0x6f, 0x6d
        /*0010*/ 	.byte	0x20, 0x28, 0x62, 0x6c, 0x6f, 0x63, 0x6b, 0x3d, 0x25, 0x64, 0x2c, 0x74, 0x68, 0x72, 0x65, 0x61
        /*0020*/ 	.byte	0x64, 0x3d, 0x25, 0x64, 0x29, 0x0a, 0x00
.L_0:


//--------------------- .nv.shared.reserved.0     --------------------------
	.section	.nv.shared.reserved.0,"aw",@nobits
	.weak		__nv_reservedSMEM_offset_0_alias
	.size		__nv_reservedSMEM_offset_0_alias, 0, 64
	.other		__nv_reservedSMEM_offset_0_alias,@"STO_CUDA_RESERVED_SHARED STV_DEFAULT"
__nv_reservedSMEM_offset_0_alias:
	.zero		0
	.zero		64


//--------------------- .nv.constant0._Z10helloWorldv --------------------------
	.section	.nv.constant0._Z10helloWorldv,"a",@progbits
	.sectionflags	@""
	.align	4
.nv.constant0._Z10helloWorldv:
	.zero		896


//--------------------- SYMBOLS --------------------------

	.type		.nv.reservedSmem.offset0,@object
	.size		.nv.reservedSmem.offset0,0x4
	.type		vprintf,@function
